	.headerflags	@"EF_CUDA_TEXMODE_UNIFIED EF_CUDA_64BIT_ADDRESS EF_CUDA_ACCELERATORS EF_CUDA_SM90 EF_CUDA_VIRTUAL_SM(EF_CUDA_SM90)"
	.elftype	@"ET_EXEC"


//--------------------- .nv.info                  --------------------------
	.section	.nv.info,"",@"SHT_CUDA_INFO"
	.align	4


	//----- nvinfo : EIATTR_REGCOUNT
	.align		4
        /*0000*/ 	.byte	0x04, 0x2f
        /*0002*/ 	.short	(.L_1 - .L_0)
	.align		4
.L_0:
        /*0004*/ 	.word	index@(triton_poi_fused_mean_mul_sigmoid_47)
        /*0008*/ 	.word	0x00000012


	//----- nvinfo : EIATTR_MIN_STACK_SIZE
	.align		4
.L_1:
        /*000c*/ 	.byte	0x04, 0x12
        /*000e*/ 	.short	(.L_3 - .L_2)
	.align		4
.L_2:
        /*0010*/ 	.word	index@(triton_poi_fused_mean_mul_sigmoid_47)
        /*0014*/ 	.word	0x00000000


	//----- nvinfo : EIATTR_FRAME_SIZE
	.align		4
.L_3:
        /*0018*/ 	.byte	0x04, 0x11
        /*001a*/ 	.short	(.L_5 - .L_4)
	.align		4
.L_4:
        /*001c*/ 	.word	index@(triton_poi_fused_mean_mul_sigmoid_47)
        /*0020*/ 	.word	0x00000000


	//----- nvinfo : EIATTR_MIN_STACK_SIZE
	.align		4
.L_5:
        /*0024*/ 	.byte	0x04, 0x12
        /*0026*/ 	.short	(.L_7 - .L_6)
	.align		4
.L_6:
        /*0028*/ 	.word	index@(triton_poi_fused_mean_mul_sigmoid_47)
        /*002c*/ 	.word	0x00000000
.L_7:


//--------------------- .nv.info.triton_poi_fused_mean_mul_sigmoid_47 --------------------------
	.section	.nv.info.triton_poi_fused_mean_mul_sigmoid_47,"",@"SHT_CUDA_INFO"
	.sectionflags	@""
	.align	4


	//----- nvinfo : EIATTR_CUDA_API_VERSION
	.align		4
        /*0000*/ 	.byte	0x04, 0x37
        /*0002*/ 	.short	(.L_9 - .L_8)
.L_8:
        /*0004*/ 	.word	0x0000007c


	//----- nvinfo : EIATTR_KPARAM_INFO
	.align		4
.L_9:
        /*0008*/ 	.byte	0x04, 0x17
        /*000a*/ 	.short	(.L_11 - .L_10)
.L_10:
        /*000c*/ 	.word	0x00000000
        /*0010*/ 	.short	0x0002
        /*0012*/ 	.short	0x0010
        /*0014*/ 	.byte	0x00, 0xf0, 0x11, 0x00


	//----- nvinfo : EIATTR_KPARAM_INFO
	.align		4
.L_11:
        /*0018*/ 	.byte	0x04, 0x17
        /*001a*/ 	.short	(.L_13 - .L_12)
.L_12:
        /*001c*/ 	.word	0x00000000
        /*0020*/ 	.short	0x0001
        /*0022*/ 	.short	0x0008
        /*0024*/ 	.byte	0x00, 0xf4, 0x21, 0x00


	//----- nvinfo : EIATTR_KPARAM_INFO
	.align		4
.L_13:
        /*0028*/ 	.byte	0x04, 0x17
        /*002a*/ 	.short	(.L_15 - .L_14)
.L_14:
        /*002c*/ 	.word	0x00000000
        /*0030*/ 	.short	0x0000
        /*0032*/ 	.short	0x0000
        /*0034*/ 	.byte	0x00, 0xf4, 0x21, 0x00


	//----- nvinfo : EIATTR_SPARSE_MMA_MASK
	.align		4
.L_15:
        /*0038*/ 	.byte	0x03, 0x50
        /*003a*/ 	.short	0x0000


	//----- nvinfo : EIATTR_MAXREG_COUNT
	.align		4
        /*003c*/ 	.byte	0x03, 0x1b
        /*003e*/ 	.short	0x00ff


	//----- nvinfo : EIATTR_EXIT_INSTR_OFFSETS
	.align		4
        /*0040*/ 	.byte	0x04, 0x1c
        /*0042*/ 	.short	(.L_17 - .L_16)


	//   ....[0]....
.L_16:
        /*0044*/ 	.word	0x00000520


	//   ....[1]....
        /*0048*/ 	.word	0x00000550


	//----- nvinfo : EIATTR_REQNTID
	.align		4
.L_17:
        /*004c*/ 	.byte	0x04, 0x10
        /*004e*/ 	.short	(.L_19 - .L_18)
.L_18:
        /*0050*/ 	.word	0x00000080
        /*0054*/ 	.word	0x00000001
        /*0058*/ 	.word	0x00000001


	//----- nvinfo : EIATTR_CBANK_PARAM_SIZE
	.align		4
.L_19:
        /*005c*/ 	.byte	0x03, 0x19
        /*005e*/ 	.short	0x0014


	//----- nvinfo : EIATTR_PARAM_CBANK
	.align		4
        /*0060*/ 	.byte	0x04, 0x0a
        /*0062*/ 	.short	(.L_21 - .L_20)
	.align		4
.L_20:
        /*0064*/ 	.word	index@(.nv.constant0.triton_poi_fused_mean_mul_sigmoid_47)
        /*0068*/ 	.short	0x0210
        /*006a*/ 	.short	0x0014


	//----- nvinfo : EIATTR_SW_WAR
	.align		4
.L_21:
        /*006c*/ 	.byte	0x04, 0x36
        /*006e*/ 	.short	(.L_23 - .L_22)
.L_22:
        /*0070*/ 	.word	0x00000008
.L_23:


//--------------------- .nv.callgraph             --------------------------
	.section	.nv.callgraph,"",@"SHT_CUDA_CALLGRAPH"
	.align	4
	.sectionentsize	8
	.align		4
        /*0000*/ 	.word	0x00000000
	.align		4
        /*0004*/ 	.word	0xffffffff
	.align		4
        /*0008*/ 	.word	0x00000000
	.align		4
        /*000c*/ 	.word	0xfffffffe
	.align		4
        /*0010*/ 	.word	0x00000000
	.align		4
        /*0014*/ 	.word	0xfffffffd
	.align		4
        /*0018*/ 	.word	0x00000000
	.align		4
        /*001c*/ 	.word	0xfffffffc


//--------------------- .text.triton_poi_fused_mean_mul_sigmoid_47 --------------------------
	.section	.text.triton_poi_fused_mean_mul_sigmoid_47,"ax",@progbits
	.align	128
        .global         triton_poi_fused_mean_mul_sigmoid_47
        .type           triton_poi_fused_mean_mul_sigmoid_47,@function
        .size           triton_poi_fused_mean_mul_sigmoid_47,(.L_x_1 - triton_poi_fused_mean_mul_sigmoid_47)
        .other          triton_poi_fused_mean_mul_sigmoid_47,@"STO_CUDA_ENTRY STV_DEFAULT"
triton_poi_fused_mean_mul_sigmoid_47:
.text.triton_poi_fused_mean_mul_sigmoid_47:
[----:B------:R-:W0:Y:S02]  /*0000*/  LDC R1, c[0x0][0x28] ;  /* 0x00000a00ff017b82 */ /* 0x000e240000000800 */
[----:B------:R-:W1:Y:S01]  /*0010*/  S2R R0, SR_TID.X ;  /* 0x0000000000007919 */ /* 0x000e620000002100 */
[----:B------:R-:W-:Y:S01]  /*0020*/  ULDC.64 UR4, c[0x0][0x208] ;  /* 0x0000820000047ab9 */ /* 0x000fe20000000a00 */
[----:B------:R-:W2:Y:S01]  /*0030*/  S2R R3, SR_CTAID.X ;  /* 0x0000000000037919 */ /* 0x000ea20000002500 */
[----:B-1----:R-:W-:-:S04]  /*0040*/  LOP3.LUT R0, R0, 0x7f, RZ, 0xc0, !PT ;  /* 0x0000007f00007812 */ /* 0x002fc800078ec0ff */
[----:B--2---:R-:W-:Y:S02]  /*0050*/  LEA R0, R3, R0, 0x7 ;  /* 0x0000000003007211 */ /* 0x004fe400078e38ff */
[----:B------:R-:W1:Y:S02]  /*0060*/  LDC.64 R2, c[0x0][0x210] ;  /* 0x00008400ff027b82 */ /* 0x000e640000000a00 */
[C---:B------:R-:W-:Y:S01]  /*0070*/  ISETP.GE.AND P0, PT, R0.reuse, 0x2400, PT ;  /* 0x000024000000780c */ /* 0x040fe20003f06270 */
[----:B------:R-:W-:-:S05]  /*0080*/  IMAD.HI R4, R0, 0x38e38e39, RZ ;  /* 0x38e38e3900047827 */ /* 0x000fca00078e02ff */
[----:B------:R-:W-:-:S04]  /*0090*/  SHF.R.U32.HI R5, RZ, 0x1f, R4 ;  /* 0x0000001fff057819 */ /* 0x000fc80000011604 */
[----:B------:R-:W-:-:S05]  /*00a0*/  LEA.HI.SX32 R5, R4, R5, 0x17 ;  /* 0x0000000504057211 */ /* 0x000fca00078fbaff */
[----:B------:R-:W-:-:S04]  /*00b0*/  IMAD R4, R5, -0x900, R0 ;  /* 0xfffff70005047824 */ /* 0x000fc800078e0200 */
[----:B------:R-:W-:Y:S01]  /*00c0*/  IMAD R7, R5, 0x2400, R4 ;  /* 0x0000240005077824 */ /* 0x000fe200078e0204 */
[----:B------:R-:W-:Y:S01]  /*00d0*/  HFMA2.MMA R6, -RZ, RZ, 0, 0 ;  /* 0x00000000ff067435 */ /* 0x000fe200000001ff */
[----:B------:R-:W-:Y:S02]  /*00e0*/  CS2R R4, SRZ ;  /* 0x0000000000047805 */ /* 0x000fe4000001ff00 */
[--C-:B-1----:R-:W-:Y:S01]  /*00f0*/  IMAD.WIDE R8, R7, 0x4, R2.reuse ;  /* 0x0000000407087825 */ /* 0x102fe200078e0202 */
[----:B------:R-:W-:Y:S02]  /*0100*/  IADD3 R11, R7, 0x900, RZ ;  /* 0x00000900070b7810 */ /* 0x000fe40007ffe0ff */
[----:B------:R-:W-:Y:S02]  /*0110*/  IADD3 R13, R7, 0x1200, RZ ;  /* 0x00001200070d7810 */ /* 0x000fe40007ffe0ff */
[----:B------:R-:W-:Y:S01]  /*0120*/  IADD3 R15, R7, 0x1b00, RZ ;  /* 0x00001b00070f7810 */ /* 0x000fe20007ffe0ff */
[--C-:B------:R-:W-:Y:S01]  /*0130*/  IMAD.WIDE R10, R11, 0x4, R2.reuse ;  /* 0x000000040b0a7825 */ /* 0x100fe200078e0202 */
[----:B------:R-:W2:Y:S03]  /*0140*/  @!P0 LDG.E R4, desc[UR4][R8.64] ;  /* 0x0000000408048981 */ /* 0x000ea6000c1e1900 */
[--C-:B------:R-:W-:Y:S01]  /*0150*/  IMAD.WIDE R12, R13, 0x4, R2.reuse ;  /* 0x000000040d0c7825 */ /* 0x100fe200078e0202 */
[----:B------:R-:W3:Y:S03]  /*0160*/  @!P0 LDG.E R6, desc[UR4][R10.64] ;  /* 0x000000040a068981 */ /* 0x000ee6000c1e1900 */
[----:B------:R-:W-:Y:S01]  /*0170*/  IMAD.WIDE R14, R15, 0x4, R2 ;  /* 0x000000040f0e7825 */ /* 0x000fe200078e0202 */
[----:B------:R-:W-:Y:S01]  /*0180*/  MOV R2, RZ ;  /* 0x000000ff00027202 */ /* 0x000fe20000000f00 */
[----:B------:R-:W4:Y:S05]  /*0190*/  @!P0 LDG.E R5, desc[UR4][R12.64] ;  /* 0x000000040c058981 */ /* 0x000f2a000c1e1900 */
[----:B------:R1:W5:Y:S02]  /*01a0*/  @!P0 LDG.E R2, desc[UR4][R14.64] ;  /* 0x000000040e028981 */ /* 0x000364000c1e1900 */
[----:B-1----:R-:W-:Y:S01]  /*01b0*/  HFMA2.MMA R15, -RZ, RZ, 1.625, 0 ;  /* 0x3e800000ff0f7435 */ /* 0x002fe200000001ff */
[----:B--2---:R-:W-:Y:S01]  /*01c0*/  FADD R3, RZ, -R4 ;  /* 0x80000004ff037221 */ /* 0x004fe20000000000 */
[----:B---3--:R-:W-:-:S03]  /*01d0*/  FADD R7, RZ, -R6 ;  /* 0x80000006ff077221 */ /* 0x008fc60000000000 */
[----:B------:R-:W-:Y:S01]  /*01e0*/  FMUL R3, R3, 1.4426950216293334961 ;  /* 0x3fb8aa3b03037820 */ /* 0x000fe20000400000 */
[----:B------:R-:W-:Y:S01]  /*01f0*/  FMUL R8, R7, 1.4426950216293334961 ;  /* 0x3fb8aa3b07087820 */ /* 0x000fe20000400000 */
[----:B----4-:R-:W-:-:S03]  /*0200*/  FADD R9, RZ, -R5 ;  /* 0x80000005ff097221 */ /* 0x010fc60000000000 */
[----:B------:R-:W-:Y:S02]  /*0210*/  FSETP.GEU.AND P1, PT, R3, -126, PT ;  /* 0xc2fc00000300780b */ /* 0x000fe40003f2e000 */
[----:B------:R-:W-:Y:S01]  /*0220*/  FSETP.GEU.AND P2, PT, R8, -126, PT ;  /* 0xc2fc00000800780b */ /* 0x000fe20003f4e000 */
[----:B------:R-:W-:Y:S01]  /*0230*/  FMUL R10, R9, 1.4426950216293334961 ;  /* 0x3fb8aa3b090a7820 */ /* 0x000fe20000400000 */
[----:B-----5:R-:W-:-:S04]  /*0240*/  FADD R7, RZ, -R2 ;  /* 0x80000002ff077221 */ /* 0x020fc80000000000 */
[----:B------:R-:W-:Y:S01]  /*0250*/  FMUL R12, R7, 1.4426950216293334961 ;  /* 0x3fb8aa3b070c7820 */ /* 0x000fe20000400000 */
[----:B------:R-:W-:-:S04]  /*0260*/  FSETP.GEU.AND P4, PT, R10, -126, PT ;  /* 0xc2fc00000a00780b */ /* 0x000fc80003f8e000 */
[----:B------:R-:W-:Y:S01]  /*0270*/  @!P1 FMUL R3, R3, 0.5 ;  /* 0x3f00000003039820 */ /* 0x000fe20000400000 */
[----:B------:R-:W-:Y:S01]  /*0280*/  FSETP.GEU.AND P3, PT, R12, -126, PT ;  /* 0xc2fc00000c00780b */ /* 0x000fe20003f6e000 */
[----:B------:R-:W-:Y:S02]  /*0290*/  @!P2 FMUL R8, R8, 0.5 ;  /* 0x3f0000000808a820 */ /* 0x000fe40000400000 */
[----:B------:R-:W1:Y:S05]  /*02a0*/  MUFU.EX2 R7, R3 ;  /* 0x0000000300077308 */ /* 0x000e6a0000000800 */
[----:B------:R-:W-:-:S03]  /*02b0*/  @!P4 FMUL R10, R10, 0.5 ;  /* 0x3f0000000a0ac820 */ /* 0x000fc60000400000 */
[----:B------:R-:W2:Y:S02]  /*02c0*/  MUFU.EX2 R9, R8 ;  /* 0x0000000800097308 */ /* 0x000ea40000000800 */
[----:B------:R-:W-:Y:S01]  /*02d0*/  @!P3 FMUL R12, R12, 0.5 ;  /* 0x3f0000000c0cb820 */ /* 0x000fe20000400000 */
[----:B-1----:R-:W-:-:S05]  /*02e0*/  @!P1 FMUL R7, R7, R7 ;  /* 0x0000000707079220 */ /* 0x002fca0000400000 */
[----:B------:R1:W3:Y:S01]  /*02f0*/  MUFU.EX2 R11, R10 ;  /* 0x0000000a000b7308 */ /* 0x0002e20000000800 */
[----:B------:R-:W-:Y:S01]  /*0300*/  FADD R7, R7, 1 ;  /* 0x3f80000007077421 */ /* 0x000fe20000000000 */
[----:B--2---:R-:W-:-:S06]  /*0310*/  @!P2 FMUL R9, R9, R9 ;  /* 0x000000090909a220 */ /* 0x004fcc0000400000 */
[----:B------:R2:W4:Y:S01]  /*0320*/  MUFU.EX2 R14, R12 ;  /* 0x0000000c000e7308 */ /* 0x0005220000000800 */
[----:B------:R-:W-:Y:S01]  /*0330*/  FSETP.GT.AND P1, PT, R7, 8.50705917302346158658e+37, PT ;  /* 0x7e8000000700780b */ /* 0x000fe20003f24000 */
[----:B------:R-:W-:Y:S02]  /*0340*/  FADD R3, R9, 1 ;  /* 0x3f80000009037421 */ /* 0x000fe40000000000 */
[----:B------:R-:W5:Y:S01]  /*0350*/  LDC.64 R8, c[0x0][0x218] ;  /* 0x00008600ff087b82 */ /* 0x000f620000000a00 */
[----:B-1----:R-:W-:Y:S01]  /*0360*/  FSEL R10, R15, 1, P1 ;  /* 0x3f8000000f0a7808 */ /* 0x002fe20000800000 */
[----:B---3--:R-:W-:Y:S01]  /*0370*/  @!P4 FMUL R11, R11, R11 ;  /* 0x0000000b0b0bc220 */ /* 0x008fe20000400000 */
[----:B------:R-:W-:-:S03]  /*0380*/  FSETP.GT.AND P2, PT, R3, 8.50705917302346158658e+37, PT ;  /* 0x7e8000000300780b */ /* 0x000fc60003f44000 */
[----:B------:R-:W-:Y:S01]  /*0390*/  FADD R13, R11, 1 ;  /* 0x3f8000000b0d7421 */ /* 0x000fe20000000000 */
[----:B--2---:R-:W-:-:S03]  /*03a0*/  FSEL R12, R15, 1, P2 ;  /* 0x3f8000000f0c7808 */ /* 0x004fc60001000000 */
[----:B------:R-:W-:Y:S01]  /*03b0*/  @P1 FMUL R7, R7, 0.25 ;  /* 0x3e80000007071820 */ /* 0x000fe20000400000 */
[----:B----4-:R-:W-:Y:S01]  /*03c0*/  @!P3 FMUL R14, R14, R14 ;  /* 0x0000000e0e0eb220 */ /* 0x010fe20000400000 */
[----:B------:R-:W-:-:S03]  /*03d0*/  FSETP.GT.AND P3, PT, R13, 8.50705917302346158658e+37, PT ;  /* 0x7e8000000d00780b */ /* 0x000fc60003f64000 */
[----:B------:R-:W-:Y:S01]  /*03e0*/  FADD R14, R14, 1 ;  /* 0x3f8000000e0e7421 */ /* 0x000fe20000000000 */
[----:B------:R-:W1:Y:S01]  /*03f0*/  MUFU.RCP R7, R7 ;  /* 0x0000000700077308 */ /* 0x000e620000001000 */
[----:B------:R-:W-:-:S03]  /*0400*/  @P2 FMUL R3, R3, 0.25 ;  /* 0x3e80000003032820 */ /* 0x000fc60000400000 */
[----:B------:R-:W-:-:S04]  /*0410*/  FSETP.GT.AND P4, PT, R14, 8.50705917302346158658e+37, PT ;  /* 0x7e8000000e00780b */ /* 0x000fc80003f84000 */
[----:B------:R-:W2:Y:S01]  /*0420*/  MUFU.RCP R3, R3 ;  /* 0x0000000300037308 */ /* 0x000ea20000001000 */
[----:B------:R-:W-:Y:S01]  /*0430*/  @P3 FMUL R13, R13, 0.25 ;  /* 0x3e8000000d0d3820 */ /* 0x000fe20000400000 */
[----:B-----5:R-:W-:-:S04]  /*0440*/  IMAD.WIDE R8, R0, 0x4, R8 ;  /* 0x0000000400087825 */ /* 0x020fc800078e0208 */
[----:B-1----:R-:W-:Y:S02]  /*0450*/  FMUL R7, R7, R10 ;  /* 0x0000000a07077220 */ /* 0x002fe40000400000 */
[----:B------:R-:W1:Y:S01]  /*0460*/  MUFU.RCP R13, R13 ;  /* 0x0000000d000d7308 */ /* 0x000e620000001000 */
[----:B------:R-:W-:Y:S01]  /*0470*/  @P4 FMUL R14, R14, 0.25 ;  /* 0x3e8000000e0e4820 */ /* 0x000fe20000400000 */
[----:B------:R-:W-:Y:S01]  /*0480*/  FSEL R10, R15, 1, P3 ;  /* 0x3f8000000f0a7808 */ /* 0x000fe20001800000 */
[----:B--2---:R-:W-:-:S05]  /*0490*/  FMUL R11, R3, R12 ;  /* 0x0000000c030b7220 */ /* 0x004fca0000400000 */
[----:B------:R-:W2:Y:S01]  /*04a0*/  MUFU.RCP R14, R14 ;  /* 0x0000000e000e7308 */ /* 0x000ea20000001000 */
[----:B------:R-:W-:Y:S01]  /*04b0*/  FSEL R3, R15, 1, P4 ;  /* 0x3f8000000f037808 */ /* 0x000fe20002000000 */
[----:B------:R-:W-:-:S04]  /*04c0*/  FMUL R6, R11, R6 ;  /* 0x000000060b067220 */ /* 0x000fc80000400000 */
[----:B------:R-:W-:Y:S01]  /*04d0*/  FFMA R6, R7, R4, R6 ;  /* 0x0000000407067223 */ /* 0x000fe20000000006 */
[----:B-1----:R-:W-:-:S04]  /*04e0*/  FMUL R13, R13, R10 ;  /* 0x0000000a0d0d7220 */ /* 0x002fc80000400000 */
[----:B------:R-:W-:Y:S01]  /*04f0*/  FFMA R13, R13, R5, R6 ;  /* 0x000000050d0d7223 */ /* 0x000fe20000000006 */
[----:B--2---:R-:W-:-:S04]  /*0500*/  FMUL R4, R14, R3 ;  /* 0x000000030e047220 */ /* 0x004fc80000400000 */
[----:B------:R-:W-:Y:S01]  /*0510*/  FFMA R4, R4, R2, R13 ;  /* 0x0000000204047223 */ /* 0x000fe2000000000d */
[----:B------:R-:W-:Y:S06]  /*0520*/  @P0 EXIT ;  /* 0x000000000000094d */ /* 0x000fec0003800000 */
[----:B------:R-:W-:-:S05]  /*0530*/  FMUL R3, R4, 0.25 ;  /* 0x3e80000004037820 */ /* 0x000fca0000400000 */
[----:B------:R-:W-:Y:S01]  /*0540*/  STG.E desc[UR4][R8.64], R3 ;  /* 0x0000000308007986 */ /* 0x000fe2000c101904 */
[----:B------:R-:W-:Y:S05]  /*0550*/  EXIT ;  /* 0x000000000000794d */ /* 0x000fea0003800000 */
.L_x_0:
[----:B------:R-:W-:-:S00]  /*0560*/  BRA `(.L_x_0) ;  /* 0xfffffffc00fc7947 */ /* 0x000fc0000383ffff */
[----:B------:R-:W-:-:S00]  /*0570*/  NOP ;  /* 0x0000000000007918 */ /* 0x000fc00000000000 */
        /* <DEDUP_REMOVED lines=8> */
.L_x_1:


//--------------------- .nv.constant0.triton_poi_fused_mean_mul_sigmoid_47 --------------------------
	.section	.nv.constant0.triton_poi_fused_mean_mul_sigmoid_47,"a",@progbits
	.sectionflags	@""
	.align	4
.nv.constant0.triton_poi_fused_mean_mul_sigmoid_47:
	.zero		548
